	.headerflags	@"EF_CUDA_TEXMODE_UNIFIED EF_CUDA_64BIT_ADDRESS EF_CUDA_ACCELERATORS EF_CUDA_SM90 EF_CUDA_VIRTUAL_SM(EF_CUDA_SM90)"
	.elftype	@"ET_EXEC"


//--------------------- .nv.info                  --------------------------
	.section	.nv.info,"",@"SHT_CUDA_INFO"
	.align	4


	//----- nvinfo : EIATTR_REGCOUNT
	.align		4
        /*0000*/ 	.byte	0x04, 0x2f
        /*0002*/ 	.short	(.L_1 - .L_0)
	.align		4
.L_0:
        /*0004*/ 	.word	index@(triton_poi_fused_convolution_relu_10)
        /*0008*/ 	.word	0x0000000c


	//----- nvinfo : EIATTR_MIN_STACK_SIZE
	.align		4
.L_1:
        /*000c*/ 	.byte	0x04, 0x12
        /*000e*/ 	.short	(.L_3 - .L_2)
	.align		4
.L_2:
        /*0010*/ 	.word	index@(triton_poi_fused_convolution_relu_10)
        /*0014*/ 	.word	0x00000000


	//----- nvinfo : EIATTR_FRAME_SIZE
	.align		4
.L_3:
        /*0018*/ 	.byte	0x04, 0x11
        /*001a*/ 	.short	(.L_5 - .L_4)
	.align		4
.L_4:
        /*001c*/ 	.word	index@(triton_poi_fused_convolution_relu_10)
        /*0020*/ 	.word	0x00000000


	//----- nvinfo : EIATTR_MIN_STACK_SIZE
	.align		4
.L_5:
        /*0024*/ 	.byte	0x04, 0x12
        /*0026*/ 	.short	(.L_7 - .L_6)
	.align		4
.L_6:
        /*0028*/ 	.word	index@(triton_poi_fused_convolution_relu_10)
        /*002c*/ 	.word	0x00000000
.L_7:


//--------------------- .nv.info.triton_poi_fused_convolution_relu_10 --------------------------
	.section	.nv.info.triton_poi_fused_convolution_relu_10,"",@"SHT_CUDA_INFO"
	.sectionflags	@""
	.align	4


	//----- nvinfo : EIATTR_CUDA_API_VERSION
	.align		4
        /*0000*/ 	.byte	0x04, 0x37
        /*0002*/ 	.short	(.L_9 - .L_8)
.L_8:
        /*0004*/ 	.word	0x0000007c


	//----- nvinfo : EIATTR_KPARAM_INFO
	.align		4
.L_9:
        /*0008*/ 	.byte	0x04, 0x17
        /*000a*/ 	.short	(.L_11 - .L_10)
.L_10:
        /*000c*/ 	.word	0x00000000
        /*0010*/ 	.short	0x0002
        /*0012*/ 	.short	0x0010
        /*0014*/ 	.byte	0x00, 0xf0, 0x11, 0x00


	//----- nvinfo : EIATTR_KPARAM_INFO
	.align		4
.L_11:
        /*0018*/ 	.byte	0x04, 0x17
        /*001a*/ 	.short	(.L_13 - .L_12)
.L_12:
        /*001c*/ 	.word	0x00000000
        /*0020*/ 	.short	0x0001
        /*0022*/ 	.short	0x0008
        /*0024*/ 	.byte	0x00, 0xf4, 0x21, 0x00


	//----- nvinfo : EIATTR_KPARAM_INFO
	.align		4
.L_13:
        /*0028*/ 	.byte	0x04, 0x17
        /*002a*/ 	.short	(.L_15 - .L_14)
.L_14:
        /*002c*/ 	.word	0x00000000
        /*0030*/ 	.short	0x0000
        /*0032*/ 	.short	0x0000
        /*0034*/ 	.byte	0x00, 0xf4, 0x21, 0x00


	//----- nvinfo : EIATTR_SPARSE_MMA_MASK
	.align		4
.L_15:
        /*0038*/ 	.byte	0x03, 0x50
        /*003a*/ 	.short	0x0000


	//----- nvinfo : EIATTR_MAXREG_COUNT
	.align		4
        /*003c*/ 	.byte	0x03, 0x1b
        /*003e*/ 	.short	0x00ff


	//----- nvinfo : EIATTR_EXIT_INSTR_OFFSETS
	.align		4
        /*0040*/ 	.byte	0x04, 0x1c
        /*0042*/ 	.short	(.L_17 - .L_16)


	//   ....[0]....
.L_16:
        /*0044*/ 	.word	0x00000150


	//----- nvinfo : EIATTR_REQNTID
	.align		4
.L_17:
        /*0048*/ 	.byte	0x04, 0x10
        /*004a*/ 	.short	(.L_19 - .L_18)
.L_18:
        /*004c*/ 	.word	0x00000080
        /*0050*/ 	.word	0x00000001
        /*0054*/ 	.word	0x00000001


	//----- nvinfo : EIATTR_CBANK_PARAM_SIZE
	.align		4
.L_19:
        /*0058*/ 	.byte	0x03, 0x19
        /*005a*/ 	.short	0x0014


	//----- nvinfo : EIATTR_PARAM_CBANK
	.align		4
        /*005c*/ 	.byte	0x04, 0x0a
        /*005e*/ 	.short	(.L_21 - .L_20)
	.align		4
.L_20:
        /*0060*/ 	.word	index@(.nv.constant0.triton_poi_fused_convolution_relu_10)
        /*0064*/ 	.short	0x0210
        /*0066*/ 	.short	0x0014


	//----- nvinfo : EIATTR_SW_WAR
	.align		4
.L_21:
        /*0068*/ 	.byte	0x04, 0x36
        /*006a*/ 	.short	(.L_23 - .L_22)
.L_22:
        /*006c*/ 	.word	0x00000008
.L_23:


//--------------------- .nv.callgraph             --------------------------
	.section	.nv.callgraph,"",@"SHT_CUDA_CALLGRAPH"
	.align	4
	.sectionentsize	8
	.align		4
        /*0000*/ 	.word	0x00000000
	.align		4
        /*0004*/ 	.word	0xffffffff
	.align		4
        /*0008*/ 	.word	0x00000000
	.align		4
        /*000c*/ 	.word	0xfffffffe
	.align		4
        /*0010*/ 	.word	0x00000000
	.align		4
        /*0014*/ 	.word	0xfffffffd
	.align		4
        /*0018*/ 	.word	0x00000000
	.align		4
        /*001c*/ 	.word	0xfffffffc


//--------------------- .text.triton_poi_fused_convolution_relu_10 --------------------------
	.section	.text.triton_poi_fused_convolution_relu_10,"ax",@progbits
	.align	128
        .global         triton_poi_fused_convolution_relu_10
        .type           triton_poi_fused_convolution_relu_10,@function
        .size           triton_poi_fused_convolution_relu_10,(.L_x_1 - triton_poi_fused_convolution_relu_10)
        .other          triton_poi_fused_convolution_relu_10,@"STO_CUDA_ENTRY STV_DEFAULT"
triton_poi_fused_convolution_relu_10:
.text.triton_poi_fused_convolution_relu_10:
[----:B------:R-:W-:Y:S01]  /*0000*/  LDC R1, c[0x0][0x28] ;  /* 0x00000a00ff017b82 */ /* 0x000fe20000000800 */
[----:B------:R-:W1:Y:S07]  /*0010*/  S2R R0, SR_TID.X ;  /* 0x0000000000007919 */ /* 0x000e6e0000002100 */
[----:B------:R-:W2:Y:S01]  /*0020*/  LDC.64 R4, c[0x0][0x218] ;  /* 0x00008600ff047b82 */ /* 0x000ea20000000a00 */
[----:B------:R-:W-:Y:S01]  /*0030*/  ULDC.64 UR4, c[0x0][0x208] ;  /* 0x0000820000047ab9 */ /* 0x000fe20000000a00 */
[----:B------:R-:W3:Y:S06]  /*0040*/  S2R R7, SR_CTAID.X ;  /* 0x0000000000077919 */ /* 0x000eec0000002500 */
[----:B------:R-:W4:Y:S01]  /*0050*/  LDC.64 R2, c[0x0][0x210] ;  /* 0x00008400ff027b82 */ /* 0x000f220000000a00 */
[----:B-1----:R-:W-:-:S02]  /*0060*/  LOP3.LUT R0, R0, 0x7f, RZ, 0xc0, !PT ;  /* 0x0000007f00007812 */ /* 0x002fc400078ec0ff */
[----:B---3--:R-:W-:-:S03]  /*0070*/  SHF.R.S32.HI R6, RZ, 0x18, R7 ;  /* 0x00000018ff067819 */ /* 0x008fc60000011407 */
[----:B------:R-:W-:Y:S01]  /*0080*/  IMAD R7, R7, 0x80, R0 ;  /* 0x0000008007077824 */ /* 0x000fe200078e0200 */
[----:B------:R-:W-:-:S03]  /*0090*/  SGXT R0, R6, 0x1 ;  /* 0x000000010600781a */ /* 0x000fc60000000200 */
[----:B----4-:R-:W-:Y:S01]  /*00a0*/  IMAD.WIDE R2, R7, 0x4, R2 ;  /* 0x0000000407027825 */ /* 0x010fe200078e0202 */
[----:B------:R-:W-:-:S04]  /*00b0*/  LEA.HI R0, R0, R7, RZ, 0xb ;  /* 0x0000000700007211 */ /* 0x000fc800078f58ff */
[----:B------:R-:W-:-:S05]  /*00c0*/  LOP3.LUT R0, R0, 0xfffff800, RZ, 0xc0, !PT ;  /* 0xfffff80000007812 */ /* 0x000fca00078ec0ff */
[----:B------:R-:W-:Y:S02]  /*00d0*/  IMAD.IADD R9, R7, 0x1, -R0 ;  /* 0x0000000107097824 */ /* 0x000fe400078e0a00 */
[----:B------:R-:W3:Y:S02]  /*00e0*/  LDG.E R0, desc[UR4][R2.64] ;  /* 0x0000000402007981 */ /* 0x000ee4000c1e1900 */
[----:B--2---:R-:W-:-:S06]  /*00f0*/  IMAD.WIDE R4, R9, 0x4, R4 ;  /* 0x0000000409047825 */ /* 0x004fcc00078e0204 */
[----:B------:R-:W3:Y:S02]  /*0100*/  LDG.E.EL R5, desc[UR4][R4.64] ;  /* 0x0000000404057981 */ /* 0x000ee4000c2e1900 */
[C---:B---3--:R-:W-:Y:S01]  /*0110*/  FADD R6, R0.reuse, R5 ;  /* 0x0000000500067221 */ /* 0x048fe20000000000 */
[----:B------:R-:W-:-:S04]  /*0120*/  FSETP.GEU.AND P0, PT, R0, -R5, PT ;  /* 0x800000050000720b */ /* 0x000fc80003f0e000 */
[----:B------:R-:W-:-:S05]  /*0130*/  FSEL R7, R6, RZ, P0 ;  /* 0x000000ff06077208 */ /* 0x000fca0000000000 */
[----:B------:R-:W-:Y:S01]  /*0140*/  STG.E desc[UR4][R2.64], R7 ;  /* 0x0000000702007986 */ /* 0x000fe2000c101904 */
[----:B------:R-:W-:Y:S05]  /*0150*/  EXIT ;  /* 0x000000000000794d */ /* 0x000fea0003800000 */
.L_x_0:
[----:B------:R-:W-:-:S00]  /*0160*/  BRA `(.L_x_0) ;  /* 0xfffffffc00fc7947 */ /* 0x000fc0000383ffff */
[----:B------:R-:W-:-:S00]  /*0170*/  NOP ;  /* 0x0000000000007918 */ /* 0x000fc00000000000 */
        /* <DEDUP_REMOVED lines=8> */
.L_x_1:


//--------------------- .nv.constant0.triton_poi_fused_convolution_relu_10 --------------------------
	.section	.nv.constant0.triton_poi_fused_convolution_relu_10,"a",@progbits
	.sectionflags	@""
	.align	4
.nv.constant0.triton_poi_fused_convolution_relu_10:
	.zero		548
